//
// Generated by NVIDIA NVVM Compiler
//
// Compiler Build ID: CL-36424714
// Cuda compilation tools, release 13.0, V13.0.88
// Based on NVVM 20.0.0
//

.version 9.0
.target sm_100
.address_size 64

	// .globl	_Z14emissionKernelPfS_S_f
.func  (.param .b64 func_retval0) __internal_accurate_pow
(
	.param .b64 __internal_accurate_pow_param_0
)
;

.visible .entry _Z14emissionKernelPfS_S_f(
	.param .u64 .ptr .align 1 _Z14emissionKernelPfS_S_f_param_0,
	.param .u64 .ptr .align 1 _Z14emissionKernelPfS_S_f_param_1,
	.param .u64 .ptr .align 1 _Z14emissionKernelPfS_S_f_param_2,
	.param .f32 _Z14emissionKernelPfS_S_f_param_3
)
{
	.reg .pred 	%p<17>;
	.reg .b32 	%r<35>;
	.reg .b32 	%f<8>;
	.reg .b64 	%rd<12>;
	.reg .b64 	%fd<46>;

	ld.param.u64 	%rd1, [_Z14emissionKernelPfS_S_f_param_0];
	ld.param.u64 	%rd2, [_Z14emissionKernelPfS_S_f_param_1];
	ld.param.u64 	%rd3, [_Z14emissionKernelPfS_S_f_param_2];
	ld.param.f32 	%f4, [_Z14emissionKernelPfS_S_f_param_3];
	cvta.to.global.u64 	%rd4, %rd3;
	cvta.to.global.u64 	%rd5, %rd2;
	mov.u32 	%r1, %tid.x;
	mul.wide.u32 	%rd6, %r1, 4;
	add.s64 	%rd7, %rd5, %rd6;
	ld.global.f32 	%f1, [%rd7];
	add.s64 	%rd8, %rd4, %rd6;
	ld.global.f32 	%f5, [%rd8];
	sub.f32 	%f2, %f4, %f5;
	cvt.f64.f32 	%fd1, %f2;
	{
	.reg .b32 %temp; 
	mov.b64 	{%temp, %r2}, %fd1;
	}
	mov.f64 	%fd14, 0d4000000000000000;
	{
	.reg .b32 %temp; 
	mov.b64 	{%temp, %r8}, %fd14;
	}
	and.b32  	%r4, %r8, 2146435072;
	setp.eq.s32 	%p1, %r4, 1062207488;
	abs.f64 	%fd2, %fd1;
	{ // callseq 0, 0
	.param .b64 param0;
	st.param.f64 	[param0], %fd2;
	.param .b64 retval0;
	call.uni (retval0), 
	__internal_accurate_pow, 
	(
	param0
	);
	ld.param.f64 	%fd15, [retval0];
	} // callseq 0
	setp.lt.s32 	%p2, %r2, 0;
	neg.f64 	%fd17, %fd15;
	selp.f64 	%fd18, %fd17, %fd15, %p1;
	selp.f64 	%fd44, %fd18, %fd15, %p2;
	setp.neu.f32 	%p3, %f2, 0f00000000;
	@%p3 bra 	$L__BB0_2;
	setp.eq.s32 	%p4, %r4, 1062207488;
	selp.b32 	%r9, %r2, 0, %p4;
	setp.lt.s32 	%p5, %r8, 0;
	or.b32  	%r10, %r9, 2146435072;
	selp.b32 	%r11, %r10, %r9, %p5;
	mov.b32 	%r12, 0;
	mov.b64 	%fd44, {%r12, %r11};
$L__BB0_2:
	add.f64 	%fd19, %fd1, 0d4000000000000000;
	{
	.reg .b32 %temp; 
	mov.b64 	{%temp, %r13}, %fd19;
	}
	and.b32  	%r14, %r13, 2146435072;
	setp.ne.s32 	%p6, %r14, 2146435072;
	@%p6 bra 	$L__BB0_7;
	setp.num.f32 	%p7, %f2, %f2;
	@%p7 bra 	$L__BB0_5;
	mov.f64 	%fd20, 0d4000000000000000;
	add.rn.f64 	%fd44, %fd1, %fd20;
	bra.uni 	$L__BB0_7;
$L__BB0_5:
	setp.neu.f64 	%p8, %fd2, 0d7FF0000000000000;
	@%p8 bra 	$L__BB0_7;
	setp.lt.s32 	%p9, %r2, 0;
	setp.eq.s32 	%p10, %r4, 1062207488;
	setp.lt.s32 	%p11, %r8, 0;
	selp.b32 	%r16, 0, 2146435072, %p11;
	and.b32  	%r17, %r8, 2147483647;
	setp.ne.s32 	%p12, %r17, 1071644672;
	or.b32  	%r18, %r16, -2147483648;
	selp.b32 	%r19, %r18, %r16, %p12;
	selp.b32 	%r20, %r19, %r16, %p10;
	selp.b32 	%r21, %r20, %r16, %p9;
	mov.b32 	%r22, 0;
	mov.b64 	%fd44, {%r22, %r21};
$L__BB0_7:
	setp.eq.f32 	%p13, %f2, 0f3F800000;
	neg.f64 	%fd21, %fd44;
	selp.f64 	%fd9, 0dBFF0000000000000, %fd21, %p13;
	fma.rn.f64 	%fd22, %fd9, 0d3FF71547652B82FE, 0d4338000000000000;
	{
	.reg .b32 %temp; 
	mov.b64 	{%r5, %temp}, %fd22;
	}
	mov.f64 	%fd23, 0dC338000000000000;
	add.rn.f64 	%fd24, %fd22, %fd23;
	fma.rn.f64 	%fd25, %fd24, 0dBFE62E42FEFA39EF, %fd9;
	fma.rn.f64 	%fd26, %fd24, 0dBC7ABC9E3B39803F, %fd25;
	fma.rn.f64 	%fd27, %fd26, 0d3E5ADE1569CE2BDF, 0d3E928AF3FCA213EA;
	fma.rn.f64 	%fd28, %fd27, %fd26, 0d3EC71DEE62401315;
	fma.rn.f64 	%fd29, %fd28, %fd26, 0d3EFA01997C89EB71;
	fma.rn.f64 	%fd30, %fd29, %fd26, 0d3F2A01A014761F65;
	fma.rn.f64 	%fd31, %fd30, %fd26, 0d3F56C16C1852B7AF;
	fma.rn.f64 	%fd32, %fd31, %fd26, 0d3F81111111122322;
	fma.rn.f64 	%fd33, %fd32, %fd26, 0d3FA55555555502A1;
	fma.rn.f64 	%fd34, %fd33, %fd26, 0d3FC5555555555511;
	fma.rn.f64 	%fd35, %fd34, %fd26, 0d3FE000000000000B;
	fma.rn.f64 	%fd36, %fd35, %fd26, 0d3FF0000000000000;
	fma.rn.f64 	%fd37, %fd36, %fd26, 0d3FF0000000000000;
	{
	.reg .b32 %temp; 
	mov.b64 	{%r6, %temp}, %fd37;
	}
	{
	.reg .b32 %temp; 
	mov.b64 	{%temp, %r7}, %fd37;
	}
	shl.b32 	%r23, %r5, 20;
	add.s32 	%r24, %r23, %r7;
	mov.b64 	%fd45, {%r6, %r24};
	{
	.reg .b32 %temp; 
	mov.b64 	{%temp, %r25}, %fd9;
	}
	mov.b32 	%f6, %r25;
	abs.f32 	%f3, %f6;
	setp.lt.f32 	%p14, %f3, 0f4086232B;
	@%p14 bra 	$L__BB0_10;
	setp.lt.f64 	%p15, %fd9, 0d0000000000000000;
	add.f64 	%fd38, %fd9, 0d7FF0000000000000;
	selp.f64 	%fd45, 0d0000000000000000, %fd38, %p15;
	setp.geu.f32 	%p16, %f3, 0f40874800;
	@%p16 bra 	$L__BB0_10;
	shr.u32 	%r26, %r5, 31;
	add.s32 	%r27, %r5, %r26;
	shr.s32 	%r28, %r27, 1;
	shl.b32 	%r29, %r28, 20;
	add.s32 	%r30, %r7, %r29;
	mov.b64 	%fd39, {%r6, %r30};
	sub.s32 	%r31, %r5, %r28;
	shl.b32 	%r32, %r31, 20;
	add.s32 	%r33, %r32, 1072693248;
	mov.b32 	%r34, 0;
	mov.b64 	%fd40, {%r34, %r33};
	mul.f64 	%fd45, %fd40, %fd39;
$L__BB0_10:
	cvt.f64.f32 	%fd41, %f1;
	cvta.to.global.u64 	%rd9, %rd1;
	mul.f64 	%fd42, %fd45, %fd41;
	cvt.rn.f32.f64 	%f7, %fd42;
	add.s64 	%rd11, %rd9, %rd6;
	st.global.f32 	[%rd11], %f7;
	ret;

}
.func  (.param .b64 func_retval0) __internal_accurate_pow(
	.param .b64 __internal_accurate_pow_param_0
)
{
	.reg .pred 	%p<8>;
	.reg .b32 	%r<49>;
	.reg .b32 	%f<3>;
	.reg .b64 	%fd<109>;

	ld.param.f64 	%fd10, [__internal_accurate_pow_param_0];
	{
	.reg .b32 %temp; 
	mov.b64 	{%temp, %r46}, %fd10;
	}
	{
	.reg .b32 %temp; 
	mov.b64 	{%r45, %temp}, %fd10;
	}
	shr.u32 	%r47, %r46, 20;
	setp.gt.u32 	%p1, %r46, 1048575;
	@%p1 bra 	$L__BB1_2;
	mul.f64 	%fd11, %fd10, 0d4350000000000000;
	{
	.reg .b32 %temp; 
	mov.b64 	{%temp, %r46}, %fd11;
	}
	{
	.reg .b32 %temp; 
	mov.b64 	{%r45, %temp}, %fd11;
	}
	shr.u32 	%r16, %r46, 20;
	add.s32 	%r47, %r16, -54;
$L__BB1_2:
	add.s32 	%r48, %r47, -1023;
	and.b32  	%r17, %r46, -2146435073;
	or.b32  	%r18, %r17, 1072693248;
	mov.b64 	%fd107, {%r45, %r18};
	setp.lt.u32 	%p2, %r18, 1073127583;
	@%p2 bra 	$L__BB1_4;
	{
	.reg .b32 %temp; 
	mov.b64 	{%r19, %temp}, %fd107;
	}
	{
	.reg .b32 %temp; 
	mov.b64 	{%temp, %r20}, %fd107;
	}
	add.s32 	%r21, %r20, -1048576;
	mov.b64 	%fd107, {%r19, %r21};
	add.s32 	%r48, %r47, -1022;
$L__BB1_4:
	add.f64 	%fd12, %fd107, 0dBFF0000000000000;
	add.f64 	%fd13, %fd107, 0d3FF0000000000000;
	rcp.approx.ftz.f64 	%fd14, %fd13;
	neg.f64 	%fd15, %fd13;
	fma.rn.f64 	%fd16, %fd15, %fd14, 0d3FF0000000000000;
	fma.rn.f64 	%fd17, %fd16, %fd16, %fd16;
	fma.rn.f64 	%fd18, %fd17, %fd14, %fd14;
	mul.f64 	%fd19, %fd12, %fd18;
	fma.rn.f64 	%fd20, %fd12, %fd18, %fd19;
	mul.f64 	%fd21, %fd20, %fd20;
	fma.rn.f64 	%fd22, %fd21, 0d3EB0F5FF7D2CAFE2, 0d3ED0F5D241AD3B5A;
	fma.rn.f64 	%fd23, %fd22, %fd21, 0d3EF3B20A75488A3F;
	fma.rn.f64 	%fd24, %fd23, %fd21, 0d3F1745CDE4FAECD5;
	fma.rn.f64 	%fd25, %fd24, %fd21, 0d3F3C71C7258A578B;
	fma.rn.f64 	%fd26, %fd25, %fd21, 0d3F6249249242B910;
	fma.rn.f64 	%fd27, %fd26, %fd21, 0d3F89999999999DFB;
	sub.f64 	%fd28, %fd12, %fd20;
	add.f64 	%fd29, %fd28, %fd28;
	neg.f64 	%fd30, %fd20;
	fma.rn.f64 	%fd31, %fd30, %fd12, %fd29;
	mul.f64 	%fd32, %fd18, %fd31;
	fma.rn.f64 	%fd33, %fd21, %fd27, 0d3FB5555555555555;
	mov.f64 	%fd34, 0d3FB5555555555555;
	sub.f64 	%fd35, %fd34, %fd33;
	fma.rn.f64 	%fd36, %fd21, %fd27, %fd35;
	add.f64 	%fd37, %fd36, 0dBC46A4CB00B9E7B0;
	add.f64 	%fd38, %fd33, %fd37;
	sub.f64 	%fd39, %fd33, %fd38;
	add.f64 	%fd40, %fd37, %fd39;
	mul.rn.f64 	%fd41, %fd20, %fd20;
	neg.f64 	%fd42, %fd41;
	fma.rn.f64 	%fd43, %fd20, %fd20, %fd42;
	{
	.reg .b32 %temp; 
	mov.b64 	{%r22, %temp}, %fd32;
	}
	{
	.reg .b32 %temp; 
	mov.b64 	{%temp, %r23}, %fd32;
	}
	add.s32 	%r24, %r23, 1048576;
	mov.b64 	%fd44, {%r22, %r24};
	fma.rn.f64 	%fd45, %fd20, %fd44, %fd43;
	mul.rn.f64 	%fd46, %fd41, %fd20;
	neg.f64 	%fd47, %fd46;
	fma.rn.f64 	%fd48, %fd41, %fd20, %fd47;
	fma.rn.f64 	%fd49, %fd41, %fd32, %fd48;
	fma.rn.f64 	%fd50, %fd45, %fd20, %fd49;
	mul.rn.f64 	%fd51, %fd38, %fd46;
	neg.f64 	%fd52, %fd51;
	fma.rn.f64 	%fd53, %fd38, %fd46, %fd52;
	fma.rn.f64 	%fd54, %fd38, %fd50, %fd53;
	fma.rn.f64 	%fd55, %fd40, %fd46, %fd54;
	add.f64 	%fd56, %fd51, %fd55;
	sub.f64 	%fd57, %fd51, %fd56;
	add.f64 	%fd58, %fd55, %fd57;
	add.f64 	%fd59, %fd20, %fd56;
	sub.f64 	%fd60, %fd20, %fd59;
	add.f64 	%fd61, %fd56, %fd60;
	add.f64 	%fd62, %fd58, %fd61;
	add.f64 	%fd63, %fd32, %fd62;
	add.f64 	%fd64, %fd59, %fd63;
	sub.f64 	%fd65, %fd59, %fd64;
	add.f64 	%fd66, %fd63, %fd65;
	xor.b32  	%r25, %r48, -2147483648;
	mov.b32 	%r26, 1127219200;
	mov.b64 	%fd67, {%r25, %r26};
	mov.b32 	%r27, -2147483648;
	mov.b64 	%fd68, {%r27, %r26};
	sub.f64 	%fd69, %fd67, %fd68;
	fma.rn.f64 	%fd70, %fd69, 0d3FE62E42FEFA39EF, %fd64;
	fma.rn.f64 	%fd71, %fd69, 0dBFE62E42FEFA39EF, %fd70;
	sub.f64 	%fd72, %fd71, %fd64;
	sub.f64 	%fd73, %fd66, %fd72;
	fma.rn.f64 	%fd74, %fd69, 0d3C7ABC9E3B39803F, %fd73;
	add.f64 	%fd75, %fd70, %fd74;
	sub.f64 	%fd76, %fd70, %fd75;
	add.f64 	%fd77, %fd74, %fd76;
	mov.f64 	%fd78, 0d4000000000000000;
	{
	.reg .b32 %temp; 
	mov.b64 	{%temp, %r28}, %fd78;
	}
	{
	.reg .b32 %temp; 
	mov.b64 	{%r29, %temp}, %fd78;
	}
	shl.b32 	%r30, %r28, 1;
	setp.gt.u32 	%p3, %r30, -33554433;
	and.b32  	%r31, %r28, -15728641;
	selp.b32 	%r32, %r31, %r28, %p3;
	mov.b64 	%fd79, {%r29, %r32};
	mul.rn.f64 	%fd80, %fd75, %fd79;
	neg.f64 	%fd81, %fd80;
	fma.rn.f64 	%fd82, %fd75, %fd79, %fd81;
	fma.rn.f64 	%fd83, %fd77, %fd79, %fd82;
	add.f64 	%fd4, %fd80, %fd83;
	sub.f64 	%fd84, %fd80, %fd4;
	add.f64 	%fd5, %fd83, %fd84;
	fma.rn.f64 	%fd85, %fd4, 0d3FF71547652B82FE, 0d4338000000000000;
	{
	.reg .b32 %temp; 
	mov.b64 	{%r13, %temp}, %fd85;
	}
	mov.f64 	%fd86, 0dC338000000000000;
	add.rn.f64 	%fd87, %fd85, %fd86;
	fma.rn.f64 	%fd88, %fd87, 0dBFE62E42FEFA39EF, %fd4;
	fma.rn.f64 	%fd89, %fd87, 0dBC7ABC9E3B39803F, %fd88;
	fma.rn.f64 	%fd90, %fd89, 0d3E5ADE1569CE2BDF, 0d3E928AF3FCA213EA;
	fma.rn.f64 	%fd91, %fd90, %fd89, 0d3EC71DEE62401315;
	fma.rn.f64 	%fd92, %fd91, %fd89, 0d3EFA01997C89EB71;
	fma.rn.f64 	%fd93, %fd92, %fd89, 0d3F2A01A014761F65;
	fma.rn.f64 	%fd94, %fd93, %fd89, 0d3F56C16C1852B7AF;
	fma.rn.f64 	%fd95, %fd94, %fd89, 0d3F81111111122322;
	fma.rn.f64 	%fd96, %fd95, %fd89, 0d3FA55555555502A1;
	fma.rn.f64 	%fd97, %fd96, %fd89, 0d3FC5555555555511;
	fma.rn.f64 	%fd98, %fd97, %fd89, 0d3FE000000000000B;
	fma.rn.f64 	%fd99, %fd98, %fd89, 0d3FF0000000000000;
	fma.rn.f64 	%fd100, %fd99, %fd89, 0d3FF0000000000000;
	{
	.reg .b32 %temp; 
	mov.b64 	{%r14, %temp}, %fd100;
	}
	{
	.reg .b32 %temp; 
	mov.b64 	{%temp, %r15}, %fd100;
	}
	shl.b32 	%r33, %r13, 20;
	add.s32 	%r34, %r33, %r15;
	mov.b64 	%fd108, {%r14, %r34};
	{
	.reg .b32 %temp; 
	mov.b64 	{%temp, %r35}, %fd4;
	}
	mov.b32 	%f2, %r35;
	abs.f32 	%f1, %f2;
	setp.lt.f32 	%p4, %f1, 0f4086232B;
	@%p4 bra 	$L__BB1_7;
	setp.lt.f64 	%p5, %fd4, 0d0000000000000000;
	add.f64 	%fd101, %fd4, 0d7FF0000000000000;
	selp.f64 	%fd108, 0d0000000000000000, %fd101, %p5;
	setp.geu.f32 	%p6, %f1, 0f40874800;
	@%p6 bra 	$L__BB1_7;
	shr.u32 	%r36, %r13, 31;
	add.s32 	%r37, %r13, %r36;
	shr.s32 	%r38, %r37, 1;
	shl.b32 	%r39, %r38, 20;
	add.s32 	%r40, %r15, %r39;
	mov.b64 	%fd102, {%r14, %r40};
	sub.s32 	%r41, %r13, %r38;
	shl.b32 	%r42, %r41, 20;
	add.s32 	%r43, %r42, 1072693248;
	mov.b32 	%r44, 0;
	mov.b64 	%fd103, {%r44, %r43};
	mul.f64 	%fd108, %fd103, %fd102;
$L__BB1_7:
	abs.f64 	%fd104, %fd108;
	setp.eq.f64 	%p7, %fd104, 0d7FF0000000000000;
	fma.rn.f64 	%fd105, %fd108, %fd5, %fd108;
	selp.f64 	%fd106, %fd108, %fd105, %p7;
	st.param.f64 	[func_retval0], %fd106;
	ret;

}


// ===== COMPILED SASS (sm_100) =====

	.target	sm_100

	.elftype	@"ET_EXEC"


//--------------------- .note.nv.tkinfo           --------------------------
	.section	.note.nv.tkinfo,"",@"SHT_NOTE"
	.sectionflags	@"SHF_NOTE_NV_TKINFO"
	.tkinfo
        /*0018*/ 	.word	0x00000002
        /*0030*/ 	.string	""
        /*0030*/ 	.string	"ptxas"
        /*0030*/ 	.string	"Cuda compilation tools, release 13.0, V13.0.88"
        /*0030*/ 	.string	"Build cuda_13.0.r13.0/compiler.36424714_0"
        /*0030*/ 	.string	"-arch sm_100 -m 64 "



//--------------------- .note.nv.cuinfo           --------------------------
	.section	.note.nv.cuinfo,"",@"SHT_NOTE"
	.sectionflags	@"SHF_NOTE_NV_CUINFO"
        /*0018*/ 	.short	0x0002
        /*001a*/ 	.short	0x0064
        /*001c*/ 	.short	0x0082
	.zero		2


//--------------------- .nv.info                  --------------------------
	.section	.nv.info,"",@"SHT_CUDA_INFO"
	.align	4


	//----- nvinfo : EIATTR_REGCOUNT
	.align		4
        /*0000*/ 	.byte	0x04, 0x2f
        /*0002*/ 	.short	(.L_1 - .L_0)
	.align		4
.L_0:
        /*0004*/ 	.word	index@(_Z14emissionKernelPfS_S_f)
        /*0008*/ 	.word	0x0000001d


	//----- nvinfo : EIATTR_FRAME_SIZE
	.align		4
.L_1:
        /*000c*/ 	.byte	0x04, 0x11
        /*000e*/ 	.short	(.L_3 - .L_2)
	.align		4
.L_2:
        /*0010*/ 	.word	index@($_Z14emissionKernelPfS_S_f$__internal_accurate_pow)
        /*0014*/ 	.word	0x00000000


	//----- nvinfo : EIATTR_FRAME_SIZE
	.align		4
.L_3:
        /*0018*/ 	.byte	0x04, 0x11
        /*001a*/ 	.short	(.L_5 - .L_4)
	.align		4
.L_4:
        /*001c*/ 	.word	index@(_Z14emissionKernelPfS_S_f)
        /*0020*/ 	.word	0x00000000


	//----- nvinfo : EIATTR_MIN_STACK_SIZE
	.align		4
.L_5:
        /*0024*/ 	.byte	0x04, 0x12
        /*0026*/ 	.short	(.L_7 - .L_6)
	.align		4
.L_6:
        /*0028*/ 	.word	index@(_Z14emissionKernelPfS_S_f)
        /*002c*/ 	.word	0x00000000
.L_7:


//--------------------- .nv.compat                --------------------------
	.section	.nv.compat,"",@"SHT_CUDA_COMPAT_INFO"
	.align	4
        /*0000*/ 	.byte	0x02, 0x09, 0x00, 0x00, 0x02, 0x02, 0x01, 0x00, 0x02, 0x05, 0x05, 0x00, 0x03, 0x07, 0x01, 0x01
        /*0010*/ 	.byte	0x02, 0x03, 0x00, 0x00, 0x02, 0x06, 0x01, 0x00, 0x04, 0x0b, 0x08, 0x00, 0x01, 0x00, 0x00, 0x00
        /*0020*/ 	.byte	0x00, 0x00, 0x00, 0x00


//--------------------- .nv.info._Z14emissionKernelPfS_S_f --------------------------
	.section	.nv.info._Z14emissionKernelPfS_S_f,"",@"SHT_CUDA_INFO"
	.sectionflags	@""
	.align	4


	//----- nvinfo : EIATTR_CUDA_API_VERSION
	.align		4
        /*0000*/ 	.byte	0x04, 0x37
        /*0002*/ 	.short	(.L_9 - .L_8)
.L_8:
        /*0004*/ 	.word	0x00000082


	//----- nvinfo : EIATTR_KPARAM_INFO
	.align		4
.L_9:
        /*0008*/ 	.byte	0x04, 0x17
        /*000a*/ 	.short	(.L_11 - .L_10)
.L_10:
        /*000c*/ 	.word	0x00000000
        /*0010*/ 	.short	0x0003
        /*0012*/ 	.short	0x0018
        /*0014*/ 	.byte	0x00, 0xf0, 0x11, 0x00


	//----- nvinfo : EIATTR_KPARAM_INFO
	.align		4
.L_11:
        /*0018*/ 	.byte	0x04, 0x17
        /*001a*/ 	.short	(.L_13 - .L_12)
.L_12:
        /*001c*/ 	.word	0x00000000
        /*0020*/ 	.short	0x0002
        /*0022*/ 	.short	0x0010
        /*0024*/ 	.byte	0x00, 0xf5, 0x21, 0x00


	//----- nvinfo : EIATTR_KPARAM_INFO
	.align		4
.L_13:
        /*0028*/ 	.byte	0x04, 0x17
        /*002a*/ 	.short	(.L_15 - .L_14)
.L_14:
        /*002c*/ 	.word	0x00000000
        /*0030*/ 	.short	0x0001
        /*0032*/ 	.short	0x0008
        /*0034*/ 	.byte	0x00, 0xf5, 0x21, 0x00


	//----- nvinfo : EIATTR_KPARAM_INFO
	.align		4
.L_15:
        /*0038*/ 	.byte	0x04, 0x17
        /*003a*/ 	.short	(.L_17 - .L_16)
.L_16:
        /*003c*/ 	.word	0x00000000
        /*0040*/ 	.short	0x0000
        /*0042*/ 	.short	0x0000
        /*0044*/ 	.byte	0x00, 0xf5, 0x21, 0x00


	//----- nvinfo : EIATTR_SPARSE_MMA_MASK
	.align		4
.L_17:
        /*0048*/ 	.byte	0x03, 0x50
        /*004a*/ 	.short	0x0000


	//----- nvinfo : EIATTR_MAXREG_COUNT
	.align		4
        /*004c*/ 	.byte	0x03, 0x1b
        /*004e*/ 	.short	0x00ff


	//----- nvinfo : EIATTR_MERCURY_ISA_VERSION
	.align		4
        /*0050*/ 	.byte	0x03, 0x5f
        /*0052*/ 	.short	0x0101


	//----- nvinfo : EIATTR_VRC_CTA_INIT_COUNT
	.align		4
        /*0054*/ 	.byte	0x02, 0x4a
	.zero		1
	.zero		1


	//----- nvinfo : EIATTR_EXIT_INSTR_OFFSETS
	.align		4
        /*0058*/ 	.byte	0x04, 0x1c
        /*005a*/ 	.short	(.L_19 - .L_18)


	//   ....[0]....
.L_18:
        /*005c*/ 	.word	0x00000660


	//----- nvinfo : EIATTR_CRS_STACK_SIZE
	.align		4
.L_19:
        /*0060*/ 	.byte	0x04, 0x1e
        /*0062*/ 	.short	(.L_21 - .L_20)
.L_20:
        /*0064*/ 	.word	0x00000000


	//----- nvinfo : EIATTR_CBANK_PARAM_SIZE
	.align		4
.L_21:
        /*0068*/ 	.byte	0x03, 0x19
        /*006a*/ 	.short	0x001c


	//----- nvinfo : EIATTR_PARAM_CBANK
	.align		4
        /*006c*/ 	.byte	0x04, 0x0a
        /*006e*/ 	.short	(.L_23 - .L_22)
	.align		4
.L_22:
        /*0070*/ 	.word	index@(.nv.constant0._Z14emissionKernelPfS_S_f)
        /*0074*/ 	.short	0x0380
        /*0076*/ 	.short	0x001c


	//----- nvinfo : EIATTR_SW_WAR
	.align		4
.L_23:
        /*0078*/ 	.byte	0x04, 0x36
        /*007a*/ 	.short	(.L_25 - .L_24)
.L_24:
        /*007c*/ 	.word	0x00000008
.L_25:


//--------------------- .nv.callgraph             --------------------------
	.section	.nv.callgraph,"",@"SHT_CUDA_CALLGRAPH"
	.align	4
	.sectionentsize	8
	.align		4
        /*0000*/ 	.word	0x00000000
	.align		4
        /*0004*/ 	.word	0xffffffff
	.align		4
        /*0008*/ 	.word	0x00000000
	.align		4
        /*000c*/ 	.word	0xfffffffe
	.align		4
        /*0010*/ 	.word	0x00000000
	.align		4
        /*0014*/ 	.word	0xfffffffd
	.align		4
        /*0018*/ 	.word	0x00000000
	.align		4
        /*001c*/ 	.word	0xfffffffc


//--------------------- .text._Z14emissionKernelPfS_S_f --------------------------
	.section	.text._Z14emissionKernelPfS_S_f,"ax",@progbits
	.align	128
        .global         _Z14emissionKernelPfS_S_f
        .type           _Z14emissionKernelPfS_S_f,@function
        .size           _Z14emissionKernelPfS_S_f,(.L_x_7 - _Z14emissionKernelPfS_S_f)
        .other          _Z14emissionKernelPfS_S_f,@"STO_CUDA_ENTRY STV_DEFAULT"
_Z14emissionKernelPfS_S_f:
.text._Z14emissionKernelPfS_S_f:
[----:B------:R-:W-:Y:S01]  /*0000*/  LDC R1, c[0x0][0x37c] ;  /* 0x0000df00ff017b82 */ /* 0x000fe20000000800 */
[----:B------:R-:W0:Y:S07]  /*0010*/  S2R R2, SR_TID.X ;  /* 0x0000000000027919 */ /* 0x000e2e0000002100 */
[----:B------:R-:W0:Y:S01]  /*0020*/  LDC.64 R8, c[0x0][0x390] ;  /* 0x0000e400ff087b82 */ /* 0x000e220000000a00 */
[----:B------:R-:W1:Y:S01]  /*0030*/  LDCU.64 UR4, c[0x0][0x358] ;  /* 0x00006b00ff0477ac */ /* 0x000e620008000a00 */
[----:B------:R-:W2:Y:S06]  /*0040*/  LDCU UR6, c[0x0][0x398] ;  /* 0x00007300ff0677ac */ /* 0x000eac0008000800 */
[----:B------:R-:W3:Y:S01]  /*0050*/  LDC.64 R6, c[0x0][0x388] ;  /* 0x0000e200ff067b82 */ /* 0x000ee20000000a00 */
[----:B0-----:R-:W-:-:S06]  /*0060*/  IMAD.WIDE.U32 R8, R2, 0x4, R8 ;  /* 0x0000000402087825 */ /* 0x001fcc00078e0008 */
[----:B-1----:R-:W2:Y:S01]  /*0070*/  LDG.E R8, desc[UR4][R8.64] ;  /* 0x0000000408087981 */ /* 0x002ea2000c1e1900 */
[----:B---3--:R-:W-:-:S05]  /*0080*/  IMAD.WIDE.U32 R6, R2, 0x4, R6 ;  /* 0x0000000402067825 */ /* 0x008fca00078e0006 */
[----:B------:R0:W5:Y:S01]  /*0090*/  LDG.E R3, desc[UR4][R6.64] ;  /* 0x0000000406037981 */ /* 0x000162000c1e1900 */
[----:B------:R-:W-:Y:S01]  /*00a0*/  BSSY.RECONVERGENT B0, `(.L_x_0) ;  /* 0x0000005000007945 */ /* 0x000fe20003800200 */
[----:B------:R-:W-:Y:S01]  /*00b0*/  MOV R0, 0xf0 ;  /* 0x000000f000007802 */ /* 0x000fe20000000f00 */
[----:B--2---:R-:W-:-:S04]  /*00c0*/  FADD R26, -R8, UR6 ;  /* 0x00000006081a7e21 */ /* 0x004fc80008000100 */
[----:B------:R0:W1:Y:S03]  /*00d0*/  F2F.F64.F32 R4, R26 ;  /* 0x0000001a00047310 */ /* 0x0000660000201800 */
[----:B01---5:R-:W-:Y:S05]  /*00e0*/  CALL.REL.NOINC `($_Z14emissionKernelPfS_S_f$__internal_accurate_pow) ;  /* 0x0000000400607944 */ /* 0x023fea0003c00000 */
[----:B------:R-:W-:Y:S05]  /*00f0*/  BSYNC.RECONVERGENT B0 ;  /* 0x0000000000007941 */ /* 0x000fea0003800200 */
.L_x_0:
[----:B------:R-:W-:Y:S01]  /*0100*/  DADD R6, R4, 2 ;  /* 0x4000000004067429 */ /* 0x000fe20000000000 */
[----:B------:R-:W-:Y:S01]  /*0110*/  FSETP.NEU.AND P0, PT, R26, RZ, PT ;  /* 0x000000ff1a00720b */ /* 0x000fe20003f0d000 */
[----:B------:R-:W-:Y:S08]  /*0120*/  BSSY.RECONVERGENT B0, `(.L_x_1) ;  /* 0x000000d000007945 */ /* 0x000ff00003800200 */
[----:B------:R-:W-:Y:S01]  /*0130*/  LOP3.LUT R6, R7, 0x7ff00000, RZ, 0xc0, !PT ;  /* 0x7ff0000007067812 */ /* 0x000fe200078ec0ff */
[----:B------:R-:W-:-:S03]  /*0140*/  IMAD.MOV.U32 R7, RZ, RZ, R9 ;  /* 0x000000ffff077224 */ /* 0x000fc600078e0009 */
[----:B------:R-:W-:Y:S01]  /*0150*/  ISETP.NE.AND P1, PT, R6, 0x7ff00000, PT ;  /* 0x7ff000000600780c */ /* 0x000fe20003f25270 */
[----:B------:R-:W-:Y:S01]  /*0160*/  IMAD.MOV.U32 R6, RZ, RZ, R8 ;  /* 0x000000ffff067224 */ /* 0x000fe200078e0008 */
[----:B------:R-:W-:-:S11]  /*0170*/  @!P0 CS2R R6, SRZ ;  /* 0x0000000000068805 */ /* 0x000fd6000001ff00 */
[----:B------:R-:W-:Y:S05]  /*0180*/  @P1 BRA `(.L_x_2) ;  /* 0x0000000000181947 */ /* 0x000fea0003800000 */
[----:B------:R-:W-:-:S13]  /*0190*/  FSETP.NAN.AND P0, PT, R26, R26, PT ;  /* 0x0000001a1a00720b */ /* 0x000fda0003f08000 */
[----:B------:R-:W-:Y:S01]  /*01a0*/  @P0 DADD R6, R4, 2 ;  /* 0x4000000004060429 */ /* 0x000fe20000000000 */
[----:B------:R-:W-:Y:S10]  /*01b0*/  @P0 BRA `(.L_x_2) ;  /* 0x00000000000c0947 */ /* 0x000ff40003800000 */
[----:B------:R-:W-:-:S14]  /*01c0*/  DSETP.NEU.AND P0, PT, |R4|, +INF , PT ;  /* 0x7ff000000400742a */ /* 0x000fdc0003f0d200 */
[----:B------:R-:W-:Y:S02]  /*01d0*/  @!P0 IMAD.MOV.U32 R6, RZ, RZ, 0x0 ;  /* 0x00000000ff068424 */ /* 0x000fe400078e00ff */
[----:B------:R-:W-:-:S07]  /*01e0*/  @!P0 IMAD.MOV.U32 R7, RZ, RZ, 0x7ff00000 ;  /* 0x7ff00000ff078424 */ /* 0x000fce00078e00ff */
.L_x_2:
[----:B------:R-:W-:Y:S05]  /*01f0*/  BSYNC.RECONVERGENT B0 ;  /* 0x0000000000007941 */ /* 0x000fea0003800200 */
.L_x_1:
[----:B------:R-:W-:Y:S01]  /*0200*/  DADD R6, -RZ, -R6 ;  /* 0x00000000ff067229 */ /* 0x000fe20000000906 */
[----:B------:R-:W-:Y:S01]  /*0210*/  FSETP.NEU.AND P0, PT, R26, 1, PT ;  /* 0x3f8000001a00780b */ /* 0x000fe20003f0d000 */
[----:B------:R-:W-:Y:S01]  /*0220*/  IMAD.MOV.U32 R8, RZ, RZ, 0x652b82fe ;  /* 0x652b82feff087424 */ /* 0x000fe200078e00ff */
[----:B------:R-:W-:Y:S01]  /*0230*/  MOV R9, 0x3ff71547 ;  /* 0x3ff7154700097802 */ /* 0x000fe20000000f00 */
[----:B------:R-:W-:Y:S01]  /*0240*/  UMOV UR6, 0xfefa39ef ;  /* 0xfefa39ef00067882 */ /* 0x000fe20000000000 */
[----:B------:R-:W-:Y:S01]  /*0250*/  UMOV UR7, 0x3fe62e42 ;  /* 0x3fe62e4200077882 */ /* 0x000fe20000000000 */
[----:B------:R-:W-:Y:S04]  /*0260*/  BSSY.RECONVERGENT B0, `(.L_x_3) ;  /* 0x000003b000007945 */ /* 0x000fe80003800200 */
[----:B------:R-:W-:-:S02]  /*0270*/  FSEL R4, R6, RZ, P0 ;  /* 0x000000ff06047208 */ /* 0x000fc40000000000 */
[----:B------:R-:W-:-:S04]  /*0280*/  FSEL R5, R7, -1.875, P0 ;  /* 0xbff0000007057808 */ /* 0x000fc80000000000 */
[----:B------:R-:W-:Y:S02]  /*0290*/  FSETP.GEU.AND P0, PT, |R5|, 4.1917929649353027344, PT ;  /* 0x4086232b0500780b */ /* 0x000fe40003f0e200 */
[----:B------:R-:W-:-:S08]  /*02a0*/  DFMA R6, R4, R8, 6.75539944105574400000e+15 ;  /* 0x433800000406742b */ /* 0x000fd00000000008 */
[----:B------:R-:W-:-:S08]  /*02b0*/  DADD R8, R6, -6.75539944105574400000e+15 ;  /* 0xc338000006087429 */ /* 0x000fd00000000000 */
[----:B------:R-:W-:Y:S01]  /*02c0*/  DFMA R10, R8, -UR6, R4 ;  /* 0x80000006080a7c2b */ /* 0x000fe20008000004 */
[----:B------:R-:W-:Y:S01]  /*02d0*/  UMOV UR6, 0x3b39803f ;  /* 0x3b39803f00067882 */ /* 0x000fe20000000000 */
[----:B------:R-:W-:-:S06]  /*02e0*/  UMOV UR7, 0x3c7abc9e ;  /* 0x3c7abc9e00077882 */ /* 0x000fcc0000000000 */
[----:B------:R-:W-:Y:S01]  /*02f0*/  DFMA R8, R8, -UR6, R10 ;  /* 0x8000000608087c2b */ /* 0x000fe2000800000a */
[----:B------:R-:W-:Y:S01]  /*0300*/  UMOV UR6, 0x69ce2bdf ;  /* 0x69ce2bdf00067882 */ /* 0x000fe20000000000 */
[----:B------:R-:W-:Y:S01]  /*0310*/  IMAD.MOV.U32 R10, RZ, RZ, -0x35dec16 ;  /* 0xfca213eaff0a7424 */ /* 0x000fe200078e00ff */
[----:B------:R-:W-:Y:S01]  /*0320*/  UMOV UR7, 0x3e5ade15 ;  /* 0x3e5ade1500077882 */ /* 0x000fe20000000000 */
[----:B------:R-:W-:-:S06]  /*0330*/  IMAD.MOV.U32 R11, RZ, RZ, 0x3e928af3 ;  /* 0x3e928af3ff0b7424 */ /* 0x000fcc00078e00ff */
[----:B------:R-:W-:Y:S01]  /*0340*/  DFMA R10, R8, UR6, R10 ;  /* 0x00000006080a7c2b */ /* 0x000fe2000800000a */
[----:B------:R-:W-:Y:S01]  /*0350*/  UMOV UR6, 0x62401315 ;  /* 0x6240131500067882 */ /* 0x000fe20000000000 */
[----:B------:R-:W-:-:S06]  /*0360*/  UMOV UR7, 0x3ec71dee ;  /* 0x3ec71dee00077882 */ /* 0x000fcc0000000000 */
[----:B------:R-:W-:Y:S01]  /*0370*/  DFMA R10, R8, R10, UR6 ;  /* 0x00000006080a7e2b */ /* 0x000fe2000800000a */
        /* <DEDUP_REMOVED lines=20> */
[----:B------:R-:W-:-:S08]  /*04c0*/  DFMA R10, R8, R10, UR6 ;  /* 0x00000006080a7e2b */ /* 0x000fd0000800000a */
[C---:B------:R-:W-:Y:S02]  /*04d0*/  DFMA R12, R8.reuse, R10, 1 ;  /* 0x3ff00000080c742b */ /* 0x040fe4000000000a */
[----:B------:R-:W0:Y:S06]  /*04e0*/  LDC.64 R10, c[0x0][0x380] ;  /* 0x0000e000ff0a7b82 */ /* 0x000e2c0000000a00 */
[----:B------:R-:W-:Y:S02]  /*04f0*/  DFMA R14, R8, R12, 1 ;  /* 0x3ff00000080e742b */ /* 0x000fe4000000000c */
[----:B------:R1:W2:Y:S08]  /*0500*/  F2F.F64.F32 R12, R3 ;  /* 0x00000003000c7310 */ /* 0x0002b00000201800 */
[----:B------:R-:W-:-:S02]  /*0510*/  IMAD R9, R6, 0x100000, R15 ;  /* 0x0010000006097824 */ /* 0x000fc400078e020f */
[----:B------:R-:W-:Y:S01]  /*0520*/  IMAD.MOV.U32 R8, RZ, RZ, R14 ;  /* 0x000000ffff087224 */ /* 0x000fe200078e000e */
[----:B-1----:R-:W-:Y:S06]  /*0530*/  @!P0 BRA `(.L_x_4) ;  /* 0x0000000000348947 */ /* 0x002fec0003800000 */
[----:B------:R-:W-:Y:S01]  /*0540*/  FSETP.GEU.AND P1, PT, |R5|, 4.2275390625, PT ;  /* 0x408748000500780b */ /* 0x000fe20003f2e200 */
[C---:B------:R-:W-:Y:S02]  /*0550*/  DADD R8, R4.reuse, +INF ;  /* 0x7ff0000004087429 */ /* 0x040fe40000000000 */
[----:B------:R-:W-:-:S08]  /*0560*/  DSETP.GEU.AND P0, PT, R4, RZ, PT ;  /* 0x000000ff0400722a */ /* 0x000fd00003f0e000 */
[----:B------:R-:W-:Y:S02]  /*0570*/  FSEL R8, R8, RZ, P0 ;  /* 0x000000ff08087208 */ /* 0x000fe40000000000 */
[----:B------:R-:W-:Y:S01]  /*0580*/  @!P1 LEA.HI R0, R6, R6, RZ, 0x1 ;  /* 0x0000000606009211 */ /* 0x000fe200078f08ff */
[----:B------:R-:W-:Y:S01]  /*0590*/  @!P1 IMAD.MOV.U32 R4, RZ, RZ, R14 ;  /* 0x000000ffff049224 */ /* 0x000fe200078e000e */
[----:B------:R-:W-:Y:S02]  /*05a0*/  FSEL R9, R9, RZ, P0 ;  /* 0x000000ff09097208 */ /* 0x000fe40000000000 */
[----:B------:R-:W-:-:S04]  /*05b0*/  @!P1 SHF.R.S32.HI R5, RZ, 0x1, R0 ;  /* 0x00000001ff059819 */ /* 0x000fc80000011400 */
[----:B------:R-:W-:Y:S01]  /*05c0*/  @!P1 IADD3 R6, PT, PT, R6, -R5, RZ ;  /* 0x8000000506069210 */ /* 0x000fe20007ffe0ff */
[----:B------:R-:W-:-:S03]  /*05d0*/  @!P1 IMAD R5, R5, 0x100000, R15 ;  /* 0x0010000005059824 */ /* 0x000fc600078e020f */
[----:B------:R-:W-:Y:S01]  /*05e0*/  @!P1 LEA R7, R6, 0x3ff00000, 0x14 ;  /* 0x3ff0000006079811 */ /* 0x000fe200078ea0ff */
[----:B------:R-:W-:-:S06]  /*05f0*/  @!P1 IMAD.MOV.U32 R6, RZ, RZ, RZ ;  /* 0x000000ffff069224 */ /* 0x000fcc00078e00ff */
[----:B------:R-:W-:-:S11]  /*0600*/  @!P1 DMUL R8, R4, R6 ;  /* 0x0000000604089228 */ /* 0x000fd60000000000 */
.L_x_4:
[----:B------:R-:W-:Y:S05]  /*0610*/  BSYNC.RECONVERGENT B0 ;  /* 0x0000000000007941 */ /* 0x000fea0003800200 */
.L_x_3:
[----:B--2---:R-:W-:Y:S01]  /*0620*/  DMUL R12, R12, R8 ;  /* 0x000000080c0c7228 */ /* 0x004fe20000000000 */
[----:B0-----:R-:W-:-:S09]  /*0630*/  IMAD.WIDE.U32 R10, R2, 0x4, R10 ;  /* 0x00000004020a7825 */ /* 0x001fd200078e000a */
[----:B------:R-:W0:Y:S02]  /*0640*/  F2F.F32.F64 R13, R12 ;  /* 0x0000000c000d7310 */ /* 0x000e240000301000 */
[----:B0-----:R-:W-:Y:S01]  /*0650*/  STG.E desc[UR4][R10.64], R13 ;  /* 0x0000000d0a007986 */ /* 0x001fe2000c101904 */
[----:B------:R-:W-:Y:S05]  /*0660*/  EXIT ;  /* 0x000000000000794d */ /* 0x000fea0003800000 */
        .type           $_Z14emissionKernelPfS_S_f$__internal_accurate_pow,@function
        .size           $_Z14emissionKernelPfS_S_f$__internal_accurate_pow,(.L_x_7 - $_Z14emissionKernelPfS_S_f$__internal_accurate_pow)
$_Z14emissionKernelPfS_S_f$__internal_accurate_pow:
[----:B------:R-:W-:Y:S01]  /*0670*/  DADD R6, -RZ, |R4| ;  /* 0x00000000ff067229 */ /* 0x000fe20000000504 */
[----:B------:R-:W-:Y:S01]  /*0680*/  MOV R14, RZ ;  /* 0x000000ff000e7202 */ /* 0x000fe20000000f00 */
[----:B------:R-:W-:Y:S01]  /*0690*/  IMAD.MOV.U32 R20, RZ, RZ, 0x41ad3b5a ;  /* 0x41ad3b5aff147424 */ /* 0x000fe200078e00ff */
[----:B------:R-:W-:Y:S01]  /*06a0*/  UMOV UR6, 0x7d2cafe2 ;  /* 0x7d2cafe200067882 */ /* 0x000fe20000000000 */
[----:B------:R-:W-:Y:S01]  /*06b0*/  IMAD.MOV.U32 R21, RZ, RZ, 0x3ed0f5d2 ;  /* 0x3ed0f5d2ff157424 */ /* 0x000fe200078e00ff */
[----:B------:R-:W-:Y:S01]  /*06c0*/  UMOV UR7, 0x3eb0f5ff ;  /* 0x3eb0f5ff00077882 */ /* 0x000fe20000000000 */
[----:B------:R-:W-:Y:S01]  /*06d0*/  UMOV UR8, 0x3b39803f ;  /* 0x3b39803f00087882 */ /* 0x000fe20000000000 */
[----:B------:R-:W-:-:S03]  /*06e0*/  UMOV UR9, 0x3c7abc9e ;  /* 0x3c7abc9e00097882 */ /* 0x000fc60000000000 */
[----:B------:R-:W-:Y:S01]  /*06f0*/  ISETP.GT.U32.AND P0, PT, R7, 0xfffff, PT ;  /* 0x000fffff0700780c */ /* 0x000fe20003f04070 */
[----:B------:R-:W-:-:S12]  /*0700*/  IMAD.MOV.U32 R10, RZ, RZ, R7 ;  /* 0x000000ffff0a7224 */ /* 0x000fd800078e0007 */
[----:B------:R-:W-:-:S10]  /*0710*/  @!P0 DMUL R8, R6, 1.80143985094819840000e+16 ;  /* 0x4350000006088828 */ /* 0x000fd40000000000 */
[----:B------:R-:W-:Y:S01]  /*0720*/  @!P0 MOV R10, R9 ;  /* 0x00000009000a8202 */ /* 0x000fe20000000f00 */
[----:B------:R-:W-:-:S03]  /*0730*/  @!P0 IMAD.MOV.U32 R6, RZ, RZ, R8 ;  /* 0x000000ffff068224 */ /* 0x000fc600078e0008 */
[----:B------:R-:W-:Y:S01]  /*0740*/  LOP3.LUT R10, R10, 0x800fffff, RZ, 0xc0, !PT ;  /* 0x800fffff0a0a7812 */ /* 0x000fe200078ec0ff */
[----:B------:R-:W-:Y:S01]  /*0750*/  IMAD.MOV.U32 R12, RZ, RZ, R6 ;  /* 0x000000ffff0c7224 */ /* 0x000fe200078e0006 */
[----:B------:R-:W-:Y:S02]  /*0760*/  SHF.R.U32.HI R6, RZ, 0x14, R7 ;  /* 0x00000014ff067819 */ /* 0x000fe40000011607 */
[----:B------:R-:W-:Y:S02]  /*0770*/  LOP3.LUT R13, R10, 0x3ff00000, RZ, 0xfc, !PT ;  /* 0x3ff000000a0d7812 */ /* 0x000fe400078efcff */
[----:B------:R-:W-:Y:S01]  /*0780*/  @!P0 LEA.HI R6, R9, 0xffffffca, RZ, 0xc ;  /* 0xffffffca09068811 */ /* 0x000fe200078f60ff */
[----:B------:R-:W-:Y:S01]  /*0790*/  IMAD.MOV.U32 R9, RZ, RZ, 0x43300000 ;  /* 0x43300000ff097424 */ /* 0x000fe200078e00ff */
[----:B------:R-:W-:Y:S02]  /*07a0*/  ISETP.GE.U32.AND P1, PT, R13, 0x3ff6a09f, PT ;  /* 0x3ff6a09f0d00780c */ /* 0x000fe40003f26070 */
[----:B------:R-:W-:-:S11]  /*07b0*/  IADD3 R8, PT, PT, R6, -0x3ff, RZ ;  /* 0xfffffc0106087810 */ /* 0x000fd60007ffe0ff */
[----:B------:R-:W-:Y:S02]  /*07c0*/  @P1 VIADD R11, R13, 0xfff00000 ;  /* 0xfff000000d0b1836 */ /* 0x000fe40000000000 */
[----:B------:R-:W-:Y:S02]  /*07d0*/  @P1 VIADD R8, R6, 0xfffffc02 ;  /* 0xfffffc0206081836 */ /* 0x000fe40000000000 */
[----:B------:R-:W-:-:S03]  /*07e0*/  @P1 IMAD.MOV.U32 R13, RZ, RZ, R11 ;  /* 0x000000ffff0d1224 */ /* 0x000fc600078e000b */
[----:B------:R-:W-:-:S03]  /*07f0*/  LOP3.LUT R8, R8, 0x80000000, RZ, 0x3c, !PT ;  /* 0x8000000008087812 */ /* 0x000fc600078e3cff */
[C---:B------:R-:W-:Y:S02]  /*0800*/  DADD R16, R12.reuse, 1 ;  /* 0x3ff000000c107429 */ /* 0x040fe40000000000 */
[----:B------:R-:W-:-:S04]  /*0810*/  DADD R12, R12, -1 ;  /* 0xbff000000c0c7429 */ /* 0x000fc80000000000 */
[----:B------:R-:W0:Y:S02]  /*0820*/  MUFU.RCP64H R15, R17 ;  /* 0x00000011000f7308 */ /* 0x000e240000001800 */
[----:B0-----:R-:W-:-:S08]  /*0830*/  DFMA R10, -R16, R14, 1 ;  /* 0x3ff00000100a742b */ /* 0x001fd0000000010e */
[----:B------:R-:W-:-:S08]  /*0840*/  DFMA R10, R10, R10, R10 ;  /* 0x0000000a0a0a722b */ /* 0x000fd0000000000a */
[----:B------:R-:W-:-:S08]  /*0850*/  DFMA R14, R14, R10, R14 ;  /* 0x0000000a0e0e722b */ /* 0x000fd0000000000e */
[----:B------:R-:W-:-:S08]  /*0860*/  DMUL R10, R12, R14 ;  /* 0x0000000e0c0a7228 */ /* 0x000fd00000000000 */
[----:B------:R-:W-:-:S08]  /*0870*/  DFMA R10, R12, R14, R10 ;  /* 0x0000000e0c0a722b */ /* 0x000fd0000000000a */
[----:B------:R-:W-:-:S08]  /*0880*/  DMUL R18, R10, R10 ;  /* 0x0000000a0a127228 */ /* 0x000fd00000000000 */
[----:B------:R-:W-:Y:S01]  /*0890*/  DFMA R16, R18, UR6, R20 ;  /* 0x0000000612107c2b */ /* 0x000fe20008000014 */
[----:B------:R-:W-:Y:S01]  /*08a0*/  UMOV UR6, 0x75488a3f ;  /* 0x75488a3f00067882 */ /* 0x000fe20000000000 */
[----:B------:R-:W-:Y:S01]  /*08b0*/  UMOV UR7, 0x3ef3b20a ;  /* 0x3ef3b20a00077882 */ /* 0x000fe20000000000 */
[----:B------:R-:W-:-:S05]  /*08c0*/  DADD R20, R12, -R10 ;  /* 0x000000000c147229 */ /* 0x000fca000000080a */
[----:B------:R-:W-:Y:S01]  /*08d0*/  DFMA R16, R18, R16, UR6 ;  /* 0x0000000612107e2b */ /* 0x000fe20008000010 */
[----:B------:R-:W-:Y:S01]  /*08e0*/  UMOV UR6, 0xe4faecd5 ;  /* 0xe4faecd500067882 */ /* 0x000fe20000000000 */
[----:B------:R-:W-:Y:S01]  /*08f0*/  UMOV UR7, 0x3f1745cd ;  /* 0x3f1745cd00077882 */ /* 0x000fe20000000000 */
[----:B------:R-:W-:-:S05]  /*0900*/  DADD R22, R20, R20 ;  /* 0x0000000014167229 */ /* 0x000fca0000000014 */
[----:B------:R-:W-:Y:S01]  /*0910*/  DFMA R16, R18, R16, UR6 ;  /* 0x0000000612107e2b */ /* 0x000fe20008000010 */
[----:B------:R-:W-:Y:S01]  /*0920*/  UMOV UR6, 0x258a578b ;  /* 0x258a578b00067882 */ /* 0x000fe20000000000 */
[----:B------:R-:W-:Y:S01]  /*0930*/  UMOV UR7, 0x3f3c71c7 ;  /* 0x3f3c71c700077882 */ /* 0x000fe20000000000 */
[----:B------:R-:W-:-:S05]  /*0940*/  DFMA R22, R12, -R10, R22 ;  /* 0x8000000a0c16722b */ /* 0x000fca0000000016 */
[----:B------:R-:W-:Y:S01]  /*0950*/  DFMA R16, R18, R16, UR6 ;  /* 0x0000000612107e2b */ /* 0x000fe20008000010 */
[----:B------:R-:W-:Y:S01]  /*0960*/  UMOV UR6, 0x9242b910 ;  /* 0x9242b91000067882 */ /* 0x000fe20000000000 */
[----:B------:R-:W-:Y:S01]  /*0970*/  UMOV UR7, 0x3f624924 ;  /* 0x3f62492400077882 */ /* 0x000fe20000000000 */
[----:B------:R-:W-:-:S05]  /*0980*/  DMUL R14, R14, R22 ;  /* 0x000000160e0e7228 */ /* 0x000fca0000000000 */
[----:B------:R-:W-:Y:S01]  /*0990*/  DFMA R16, R18, R16, UR6 ;  /* 0x0000000612107e2b */ /* 0x000fe20008000010 */
[----:B------:R-:W-:Y:S01]  /*09a0*/  UMOV UR6, 0x99999dfb ;  /* 0x99999dfb00067882 */ /* 0x000fe20000000000 */
[----:B------:R-:W-:-:S06]  /*09b0*/  UMOV UR7, 0x3f899999 ;  /* 0x3f89999900077882 */ /* 0x000fcc0000000000 */
[----:B------:R-:W-:Y:S01]  /*09c0*/  DFMA R20, R18, R16, UR6 ;  /* 0x0000000612147e2b */ /* 0x000fe20008000010 */
[----:B------:R-:W-:Y:S01]  /*09d0*/  UMOV UR6, 0x55555555 ;  /* 0x5555555500067882 */ /* 0x000fe20000000000 */
[----:B------:R-:W-:Y:S01]  /*09e0*/  UMOV UR7, 0x3fb55555 ;  /* 0x3fb5555500077882 */ /* 0x000fe20000000000 */
[----:B------:R-:W-:-:S05]  /*09f0*/  DMUL R16, R10, R10 ;  /* 0x0000000a0a107228 */ /* 0x000fca0000000000 */
[----:B------:R-:W-:-:S03]  /*0a00*/  DFMA R12, R18, R20, UR6 ;  /* 0x00000006120c7e2b */ /* 0x000fc60008000014 */
[----:B------:R-:W-:-:S05]  /*0a10*/  DFMA R24, R10, R10, -R16 ;  /* 0x0000000a0a18722b */ /* 0x000fca0000000810 */
[----:B------:R-:W-:Y:S01]  /*0a20*/  DADD R22, -R12, UR6 ;  /* 0x000000060c167e29 */ /* 0x000fe20008000100 */
[----:B------:R-:W-:Y:S01]  /*0a30*/  UMOV UR6, 0xb9e7b0 ;  /* 0x00b9e7b000067882 */ /* 0x000fe20000000000 */
[----:B------:R-:W-:-:S06]  /*0a40*/  UMOV UR7, 0x3c46a4cb ;  /* 0x3c46a4cb00077882 */ /* 0x000fcc0000000000 */
[----:B------:R-:W-:Y:S02]  /*0a50*/  DFMA R18, R18, R20, R22 ;  /* 0x000000141212722b */ /* 0x000fe40000000016 */
[----:B------:R-:W-:Y:S01]  /*0a60*/  DMUL R20, R10, R16 ;  /* 0x000000100a147228 */ /* 0x000fe20000000000 */
[----:B------:R-:W-:Y:S02]  /*0a70*/  VIADD R23, R15, 0x100000 ;  /* 0x001000000f177836 */ /* 0x000fe40000000000 */
[----:B------:R-:W-:-:S03]  /*0a80*/  IMAD.MOV.U32 R22, RZ, RZ, R14 ;  /* 0x000000ffff167224 */ /* 0x000fc600078e000e */
[----:B------:R-:W-:Y:S01]  /*0a90*/  DADD R18, R18, -UR6 ;  /* 0x8000000612127e29 */ /* 0x000fe20008000000 */
[----:B------:R-:W-:Y:S01]  /*0aa0*/  UMOV UR6, 0x80000000 ;  /* 0x8000000000067882 */ /* 0x000fe20000000000 */
[----:B------:R-:W-:Y:S01]  /*0ab0*/  UMOV UR7, 0x43300000 ;  /* 0x4330000000077882 */ /* 0x000fe20000000000 */
[C---:B------:R-:W-:Y:S02]  /*0ac0*/  DFMA R22, R10.reuse, R22, R24 ;  /* 0x000000160a16722b */ /* 0x040fe40000000018 */
[----:B------:R-:W-:Y:S02]  /*0ad0*/  DFMA R24, R10, R16, -R20 ;  /* 0x000000100a18722b */ /* 0x000fe40000000814 */
[----:B------:R-:W-:Y:S01]  /*0ae0*/  DADD R8, R8, -UR6 ;  /* 0x8000000608087e29 */ /* 0x000fe20008000000 */
[----:B------:R-:W-:Y:S01]  /*0af0*/  UMOV UR6, 0xfefa39ef ;  /* 0xfefa39ef00067882 */ /* 0x000fe20000000000 */
[----:B------:R-:W-:-:S04]  /*0b00*/  UMOV UR7, 0x3fe62e42 ;  /* 0x3fe62e4200077882 */ /* 0x000fc80000000000 */
[----:B------:R-:W-:Y:S02]  /*0b10*/  DFMA R24, R14, R16, R24 ;  /* 0x000000100e18722b */ /* 0x000fe40000000018 */
[----:B------:R-:W-:-:S06]  /*0b20*/  DADD R16, R12, R18 ;  /* 0x000000000c107229 */ /* 0x000fcc0000000012 */
[----:B------:R-:W-:Y:S02]  /*0b30*/  DFMA R22, R10, R22, R24 ;  /* 0x000000160a16722b */ /* 0x000fe40000000018 */
[----:B------:R-:W-:Y:S02]  /*0b40*/  DADD R24, R12, -R16 ;  /* 0x000000000c187229 */ /* 0x000fe40000000810 */
[----:B------:R-:W-:-:S06]  /*0b50*/  DMUL R12, R16, R20 ;  /* 0x00000014100c7228 */ /* 0x000fcc0000000000 */
[----:B------:R-:W-:Y:S02]  /*0b60*/  DADD R24, R18, R24 ;  /* 0x0000000012187229 */ /* 0x000fe40000000018 */
[----:B------:R-:W-:-:S08]  /*0b70*/  DFMA R18, R16, R20, -R12 ;  /* 0x000000141012722b */ /* 0x000fd0000000080c */
[----:B------:R-:W-:-:S08]  /*0b80*/  DFMA R18, R16, R22, R18 ;  /* 0x000000161012722b */ /* 0x000fd00000000012 */
[----:B------:R-:W-:-:S08]  /*0b90*/  DFMA R24, R24, R20, R18 ;  /* 0x000000141818722b */ /* 0x000fd00000000012 */
[----:B------:R-:W-:-:S08]  /*0ba0*/  DADD R18, R12, R24 ;  /* 0x000000000c127229 */ /* 0x000fd00000000018 */
[--C-:B------:R-:W-:Y:S02]  /*0bb0*/  DADD R16, R10, R18.reuse ;  /* 0x000000000a107229 */ /* 0x100fe40000000012 */
[----:B------:R-:W-:-:S06]  /*0bc0*/  DADD R12, R12, -R18 ;  /* 0x000000000c0c7229 */ /* 0x000fcc0000000812 */
[----:B------:R-:W-:Y:S02]  /*0bd0*/  DADD R10, R10, -R16 ;  /* 0x000000000a0a7229 */ /* 0x000fe40000000810 */
[----:B------:R-:W-:-:S06]  /*0be0*/  DADD R12, R24, R12 ;  /* 0x00000000180c7229 */ /* 0x000fcc000000000c */
[----:B------:R-:W-:-:S08]  /*0bf0*/  DADD R10, R18, R10 ;  /* 0x00000000120a7229 */ /* 0x000fd0000000000a */
[----:B------:R-:W-:-:S08]  /*0c00*/  DADD R10, R12, R10 ;  /* 0x000000000c0a7229 */ /* 0x000fd0000000000a */
[----:B------:R-:W-:-:S08]  /*0c10*/  DADD R10, R14, R10 ;  /* 0x000000000e0a7229 */ /* 0x000fd0000000000a */
[----:B------:R-:W-:-:S08]  /*0c20*/  DADD R12, R16, R10 ;  /* 0x00000000100c7229 */ /* 0x000fd0000000000a */
[--C-:B------:R-:W-:Y:S02]  /*0c30*/  DFMA R6, R8, UR6, R12.reuse ;  /* 0x0000000608067c2b */ /* 0x100fe4000800000c */
[----:B------:R-:W-:-:S06]  /*0c40*/  DADD R16, R16, -R12 ;  /* 0x0000000010107229 */ /* 0x000fcc000000080c */
[----:B------:R-:W-:Y:S02]  /*0c50*/  DFMA R14, R8, -UR6, R6 ;  /* 0x80000006080e7c2b */ /* 0x000fe40008000006 */
[----:B------:R-:W-:-:S06]  /*0c60*/  DADD R16, R10, R16 ;  /* 0x000000000a107229 */ /* 0x000fcc0000000010 */
[----:B------:R-:W-:-:S08]  /*0c70*/  DADD R14, -R12, R14 ;  /* 0x000000000c0e7229 */ /* 0x000fd0000000010e */
[----:B------:R-:W-:-:S08]  /*0c80*/  DADD R14, R16, -R14 ;  /* 0x00000000100e7229 */ /* 0x000fd0000000080e */
[----:B------:R-:W-:-:S08]  /*0c90*/  DFMA R14, R8, UR8, R14 ;  /* 0x00000008080e7c2b */ /* 0x000fd0000800000e */
[----:B------:R-:W-:-:S08]  /*0ca0*/  DADD R8, R6, R14 ;  /* 0x0000000006087229 */ /* 0x000fd0000000000e */
[----:B------:R-:W-:Y:S02]  /*0cb0*/  DADD R10, R6, -R8 ;  /* 0x00000000060a7229 */ /* 0x000fe40000000808 */
[----:B------:R-:W-:-:S06]  /*0cc0*/  DMUL R6, R8, 2 ;  /* 0x4000000008067828 */ /* 0x000fcc0000000000 */
[----:B------:R-:W-:Y:S02]  /*0cd0*/  DADD R10, R14, R10 ;  /* 0x000000000e0a7229 */ /* 0x000fe4000000000a */
[----:B------:R-:W-:-:S08]  /*0ce0*/  DFMA R12, R8, 2, -R6 ;  /* 0x40000000080c782b */ /* 0x000fd00000000806 */
[----:B------:R-:W-:Y:S01]  /*0cf0*/  DFMA R12, R10, 2, R12 ;  /* 0x400000000a0c782b */ /* 0x000fe2000000000c */
[----:B------:R-:W-:Y:S02]  /*0d00*/  IMAD.MOV.U32 R10, RZ, RZ, 0x652b82fe ;  /* 0x652b82feff0a7424 */ /* 0x000fe400078e00ff */
[----:B------:R-:W-:-:S05]  /*0d10*/  IMAD.MOV.U32 R11, RZ, RZ, 0x3ff71547 ;  /* 0x3ff71547ff0b7424 */ /* 0x000fca00078e00ff */
[----:B------:R-:W-:-:S08]  /*0d20*/  DADD R8, R6, R12 ;  /* 0x0000000006087229 */ /* 0x000fd0000000000c */
[----:B------:R-:W-:Y:S02]  /*0d30*/  DFMA R10, R8, R10, 6.75539944105574400000e+15 ;  /* 0x43380000080a742b */ /* 0x000fe4000000000a */
[----:B------:R-:W-:Y:S01]  /*0d40*/  FSETP.GEU.AND P0, PT, |R9|, 4.1917929649353027344, PT ;  /* 0x4086232b0900780b */ /* 0x000fe20003f0e200 */
[----:B------:R-:W-:-:S05]  /*0d50*/  DADD R6, R6, -R8 ;  /* 0x0000000006067229 */ /* 0x000fca0000000808 */
[----:B------:R-:W-:-:S03]  /*0d60*/  DADD R14, R10, -6.75539944105574400000e+15 ;  /* 0xc33800000a0e7429 */ /* 0x000fc60000000000 */
[----:B------:R-:W-:-:S05]  /*0d70*/  DADD R12, R12, R6 ;  /* 0x000000000c0c7229 */ /* 0x000fca0000000006 */
[----:B------:R-:W-:Y:S01]  /*0d80*/  DFMA R16, R14, -UR6, R8 ;  /* 0x800000060e107c2b */ /* 0x000fe20008000008 */
[----:B------:R-:W-:Y:S01]  /*0d90*/  UMOV UR6, 0x3b39803f ;  /* 0x3b39803f00067882 */ /* 0x000fe20000000000 */
[----:B------:R-:W-:-:S06]  /*0da0*/  UMOV UR7, 0x3c7abc9e ;  /* 0x3c7abc9e00077882 */ /* 0x000fcc0000000000 */
[----:B------:R-:W-:Y:S01]  /*0db0*/  DFMA R14, R14, -UR6, R16 ;  /* 0x800000060e0e7c2b */ /* 0x000fe20008000010 */
[----:B------:R-:W-:Y:S01]  /*0dc0*/  UMOV UR6, 0x69ce2bdf ;  /* 0x69ce2bdf00067882 */ /* 0x000fe20000000000 */
[----:B------:R-:W-:Y:S01]  /*0dd0*/  MOV R16, 0xfca213ea ;  /* 0xfca213ea00107802 */ /* 0x000fe20000000f00 */
[----:B------:R-:W-:Y:S01]  /*0de0*/  IMAD.MOV.U32 R17, RZ, RZ, 0x3e928af3 ;  /* 0x3e928af3ff117424 */ /* 0x000fe200078e00ff */
[----:B------:R-:W-:-:S05]  /*0df0*/  UMOV UR7, 0x3e5ade15 ;  /* 0x3e5ade1500077882 */ /* 0x000fca0000000000 */
        /* <DEDUP_REMOVED lines=25> */
[----:B------:R-:W-:-:S08]  /*0f90*/  DFMA R16, R14, R16, 1 ;  /* 0x3ff000000e10742b */ /* 0x000fd00000000010 */
[----:B------:R-:W-:-:S10]  /*0fa0*/  DFMA R14, R14, R16, 1 ;  /* 0x3ff000000e0e742b */ /* 0x000fd40000000010 */
[----:B------:R-:W-:Y:S02]  /*0fb0*/  IMAD R7, R10, 0x100000, R15 ;  /* 0x001000000a077824 */ /* 0x000fe400078e020f */
[----:B------:R-:W-:Y:S01]  /*0fc0*/  IMAD.MOV.U32 R6, RZ, RZ, R14 ;  /* 0x000000ffff067224 */ /* 0x000fe200078e000e */
[----:B------:R-:W-:Y:S06]  /*0fd0*/  @!P0 BRA `(.L_x_5) ;  /* 0x0000000000308947 */ /* 0x000fec0003800000 */
[----:B------:R-:W-:Y:S01]  /*0fe0*/  FSETP.GEU.AND P1, PT, |R9|, 4.2275390625, PT ;  /* 0x408748000900780b */ /* 0x000fe20003f2e200 */
[C---:B------:R-:W-:Y:S02]  /*0ff0*/  DADD R16, R8.reuse, +INF ;  /* 0x7ff0000008107429 */ /* 0x040fe40000000000 */
[----:B------:R-:W-:-:S08]  /*1000*/  DSETP.GEU.AND P0, PT, R8, RZ, PT ;  /* 0x000000ff0800722a */ /* 0x000fd00003f0e000 */
[----:B------:R-:W-:Y:S02]  /*1010*/  FSEL R7, R17, RZ, P0 ;  /* 0x000000ff11077208 */ /* 0x000fe40000000000 */
[----:B------:R-:W-:-:S04]  /*1020*/  @!P1 LEA.HI R6, R10, R10, RZ, 0x1 ;  /* 0x0000000a0a069211 */ /* 0x000fc800078f08ff */
[----:B------:R-:W-:Y:S02]  /*1030*/  @!P1 SHF.R.S32.HI R9, RZ, 0x1, R6 ;  /* 0x00000001ff099819 */ /* 0x000fe40000011406 */
[----:B------:R-:W-:Y:S02]  /*1040*/  FSEL R6, R16, RZ, P0 ;  /* 0x000000ff10067208 */ /* 0x000fe40000000000 */
[----:B------:R-:W-:Y:S01]  /*1050*/  @!P1 LEA R15, R9, R15, 0x14 ;  /* 0x0000000f090f9211 */ /* 0x000fe200078ea0ff */
[----:B------:R-:W-:-:S05]  /*1060*/  @!P1 IMAD.IADD R8, R10, 0x1, -R9 ;  /* 0x000000010a089824 */ /* 0x000fca00078e0a09 */
[----:B------:R-:W-:Y:S01]  /*1070*/  @!P1 LEA R9, R8, 0x3ff00000, 0x14 ;  /* 0x3ff0000008099811 */ /* 0x000fe200078ea0ff */
[----:B------:R-:W-:-:S06]  /*1080*/  @!P1 IMAD.MOV.U32 R8, RZ, RZ, RZ ;  /* 0x000000ffff089224 */ /* 0x000fcc00078e00ff */
[----:B------:R-:W-:-:S11]  /*1090*/  @!P1 DMUL R6, R14, R8 ;  /* 0x000000080e069228 */ /* 0x000fd60000000000 */
.L_x_5:
[----:B------:R-:W-:Y:S02]  /*10a0*/  DFMA R12, R12, R6, R6 ;  /* 0x000000060c0c722b */ /* 0x000fe40000000006 */
[----:B------:R-:W-:-:S08]  /*10b0*/  DSETP.NEU.AND P0, PT, |R6|, +INF , PT ;  /* 0x7ff000000600742a */ /* 0x000fd00003f0d200 */
[----:B------:R-:W-:Y:S01]  /*10c0*/  FSEL R8, R6, R12, !P0 ;  /* 0x0000000c06087208 */ /* 0x000fe20004000000 */
[----:B------:R-:W-:Y:S01]  /*10d0*/  IMAD.MOV.U32 R6, RZ, RZ, R0 ;  /* 0x000000ffff067224 */ /* 0x000fe200078e0000 */
[----:B------:R-:W-:Y:S01]  /*10e0*/  FSEL R9, R7, R13, !P0 ;  /* 0x0000000d07097208 */ /* 0x000fe20004000000 */
[----:B------:R-:W-:-:S04]  /*10f0*/  IMAD.MOV.U32 R7, RZ, RZ, 0x0 ;  /* 0x00000000ff077424 */ /* 0x000fc800078e00ff */
[----:B------:R-:W-:Y:S05]  /*1100*/  RET.REL.NODEC R6 `(_Z14emissionKernelPfS_S_f) ;  /* 0xffffffec06bc7950 */ /* 0x000fea0003c3ffff */
.L_x_6:
[----:B------:R-:W-:-:S00]  /*1110*/  BRA `(.L_x_6) ;  /* 0xfffffffc00fc7947 */ /* 0x000fc0000383ffff */
[----:B------:R-:W-:-:S00]  /*1120*/  NOP ;  /* 0x0000000000007918 */ /* 0x000fc00000000000 */
        /* <DEDUP_REMOVED lines=13> */
.L_x_7:


//--------------------- .nv.shared.reserved.0     --------------------------
	.section	.nv.shared.reserved.0,"aw",@nobits
	.weak		__nv_reservedSMEM_offset_0_alias
	.size		__nv_reservedSMEM_offset_0_alias, 0, 64
	.other		__nv_reservedSMEM_offset_0_alias,@"STO_CUDA_RESERVED_SHARED STV_DEFAULT"
__nv_reservedSMEM_offset_0_alias:
	.zero		0
	.zero		64


//--------------------- .nv.constant0._Z14emissionKernelPfS_S_f --------------------------
	.section	.nv.constant0._Z14emissionKernelPfS_S_f,"a",@progbits
	.sectionflags	@""
	.align	4
.nv.constant0._Z14emissionKernelPfS_S_f:
	.zero		924


//--------------------- SYMBOLS --------------------------

	.type		.nv.reservedSmem.offset0,@object
	.size		.nv.reservedSmem.offset0,0x4
